	.headerflags	@"EF_CUDA_TEXMODE_UNIFIED EF_CUDA_64BIT_ADDRESS EF_CUDA_ACCELERATORS EF_CUDA_SM90 EF_CUDA_VIRTUAL_SM(EF_CUDA_SM90)"
	.elftype	@"ET_EXEC"


//--------------------- .nv.info                  --------------------------
	.section	.nv.info,"",@"SHT_CUDA_INFO"
	.align	4


	//----- nvinfo : EIATTR_REGCOUNT
	.align		4
        /*0000*/ 	.byte	0x04, 0x2f
        /*0002*/ 	.short	(.L_1 - .L_0)
	.align		4
.L_0:
        /*0004*/ 	.word	index@(triton_poi_fused__unsafe_index_add_convolution_mul_sub_15)
        /*0008*/ 	.word	0x0000001e


	//----- nvinfo : EIATTR_MIN_STACK_SIZE
	.align		4
.L_1:
        /*000c*/ 	.byte	0x04, 0x12
        /*000e*/ 	.short	(.L_3 - .L_2)
	.align		4
.L_2:
        /*0010*/ 	.word	index@(triton_poi_fused__unsafe_index_add_convolution_mul_sub_15)
        /*0014*/ 	.word	0x00000000


	//----- nvinfo : EIATTR_FRAME_SIZE
	.align		4
.L_3:
        /*0018*/ 	.byte	0x04, 0x11
        /*001a*/ 	.short	(.L_5 - .L_4)
	.align		4
.L_4:
        /*001c*/ 	.word	index@(triton_poi_fused__unsafe_index_add_convolution_mul_sub_15)
        /*0020*/ 	.word	0x00000000


	//----- nvinfo : EIATTR_MIN_STACK_SIZE
	.align		4
.L_5:
        /*0024*/ 	.byte	0x04, 0x12
        /*0026*/ 	.short	(.L_7 - .L_6)
	.align		4
.L_6:
        /*0028*/ 	.word	index@(triton_poi_fused__unsafe_index_add_convolution_mul_sub_15)
        /*002c*/ 	.word	0x00000000
.L_7:


//--------------------- .nv.info.triton_poi_fused__unsafe_index_add_convolution_mul_sub_15 --------------------------
	.section	.nv.info.triton_poi_fused__unsafe_index_add_convolution_mul_sub_15,"",@"SHT_CUDA_INFO"
	.sectionflags	@""
	.align	4


	//----- nvinfo : EIATTR_CUDA_API_VERSION
	.align		4
        /*0000*/ 	.byte	0x04, 0x37
        /*0002*/ 	.short	(.L_9 - .L_8)
.L_8:
        /*0004*/ 	.word	0x0000007c


	//----- nvinfo : EIATTR_KPARAM_INFO
	.align		4
.L_9:
        /*0008*/ 	.byte	0x04, 0x17
        /*000a*/ 	.short	(.L_11 - .L_10)
.L_10:
        /*000c*/ 	.word	0x00000000
        /*0010*/ 	.short	0x0009
        /*0012*/ 	.short	0x0048
        /*0014*/ 	.byte	0x00, 0xf0, 0x11, 0x00


	//----- nvinfo : EIATTR_KPARAM_INFO
	.align		4
.L_11:
        /*0018*/ 	.byte	0x04, 0x17
        /*001a*/ 	.short	(.L_13 - .L_12)
.L_12:
        /*001c*/ 	.word	0x00000000
        /*0020*/ 	.short	0x0008
        /*0022*/ 	.short	0x0040
        /*0024*/ 	.byte	0x00, 0xf4, 0x21, 0x00


	//----- nvinfo : EIATTR_KPARAM_INFO
	.align		4
.L_13:
        /*0028*/ 	.byte	0x04, 0x17
        /*002a*/ 	.short	(.L_15 - .L_14)
.L_14:
        /*002c*/ 	.word	0x00000000
        /*0030*/ 	.short	0x0007
        /*0032*/ 	.short	0x0038
        /*0034*/ 	.byte	0x00, 0xf4, 0x21, 0x00


	//----- nvinfo : EIATTR_KPARAM_INFO
	.align		4
.L_15:
        /*0038*/ 	.byte	0x04, 0x17
        /*003a*/ 	.short	(.L_17 - .L_16)
.L_16:
        /*003c*/ 	.word	0x00000000
        /*0040*/ 	.short	0x0006
        /*0042*/ 	.short	0x0030
        /*0044*/ 	.byte	0x00, 0xf4, 0x21, 0x00


	//----- nvinfo : EIATTR_KPARAM_INFO
	.align		4
.L_17:
        /*0048*/ 	.byte	0x04, 0x17
        /*004a*/ 	.short	(.L_19 - .L_18)
.L_18:
        /*004c*/ 	.word	0x00000000
        /*0050*/ 	.short	0x0005
        /*0052*/ 	.short	0x0028
        /*0054*/ 	.byte	0x00, 0xf4, 0x21, 0x00


	//----- nvinfo : EIATTR_KPARAM_INFO
	.align		4
.L_19:
        /*0058*/ 	.byte	0x04, 0x17
        /*005a*/ 	.short	(.L_21 - .L_20)
.L_20:
        /*005c*/ 	.word	0x00000000
        /*0060*/ 	.short	0x0004
        /*0062*/ 	.short	0x0020
        /*0064*/ 	.byte	0x00, 0xf4, 0x21, 0x00


	//----- nvinfo : EIATTR_KPARAM_INFO
	.align		4
.L_21:
        /*0068*/ 	.byte	0x04, 0x17
        /*006a*/ 	.short	(.L_23 - .L_22)
.L_22:
        /*006c*/ 	.word	0x00000000
        /*0070*/ 	.short	0x0003
        /*0072*/ 	.short	0x0018
        /*0074*/ 	.byte	0x00, 0xf4, 0x21, 0x00


	//----- nvinfo : EIATTR_KPARAM_INFO
	.align		4
.L_23:
        /*0078*/ 	.byte	0x04, 0x17
        /*007a*/ 	.short	(.L_25 - .L_24)
.L_24:
        /*007c*/ 	.word	0x00000000
        /*0080*/ 	.short	0x0002
        /*0082*/ 	.short	0x0010
        /*0084*/ 	.byte	0x00, 0xf4, 0x21, 0x00


	//----- nvinfo : EIATTR_KPARAM_INFO
	.align		4
.L_25:
        /*0088*/ 	.byte	0x04, 0x17
        /*008a*/ 	.short	(.L_27 - .L_26)
.L_26:
        /*008c*/ 	.word	0x00000000
        /*0090*/ 	.short	0x0001
        /*0092*/ 	.short	0x0008
        /*0094*/ 	.byte	0x00, 0xf4, 0x21, 0x00


	//----- nvinfo : EIATTR_KPARAM_INFO
	.align		4
.L_27:
        /*0098*/ 	.byte	0x04, 0x17
        /*009a*/ 	.short	(.L_29 - .L_28)
.L_28:
        /*009c*/ 	.word	0x00000000
        /*00a0*/ 	.short	0x0000
        /*00a2*/ 	.short	0x0000
        /*00a4*/ 	.byte	0x00, 0xf4, 0x21, 0x00


	//----- nvinfo : EIATTR_SPARSE_MMA_MASK
	.align		4
.L_29:
        /*00a8*/ 	.byte	0x03, 0x50
        /*00aa*/ 	.short	0x0000


	//----- nvinfo : EIATTR_MAXREG_COUNT
	.align		4
        /*00ac*/ 	.byte	0x03, 0x1b
        /*00ae*/ 	.short	0x00ff


	//----- nvinfo : EIATTR_EXIT_INSTR_OFFSETS
	.align		4
        /*00b0*/ 	.byte	0x04, 0x1c
        /*00b2*/ 	.short	(.L_31 - .L_30)


	//   ....[0]....
.L_30:
        /*00b4*/ 	.word	0x000009d0


	//   ....[1]....
        /*00b8*/ 	.word	0x000009f0


	//----- nvinfo : EIATTR_REQNTID
	.align		4
.L_31:
        /*00bc*/ 	.byte	0x04, 0x10
        /*00be*/ 	.short	(.L_33 - .L_32)
.L_32:
        /*00c0*/ 	.word	0x00000080
        /*00c4*/ 	.word	0x00000001
        /*00c8*/ 	.word	0x00000001


	//----- nvinfo : EIATTR_CBANK_PARAM_SIZE
	.align		4
.L_33:
        /*00cc*/ 	.byte	0x03, 0x19
        /*00ce*/ 	.short	0x004c


	//----- nvinfo : EIATTR_PARAM_CBANK
	.align		4
        /*00d0*/ 	.byte	0x04, 0x0a
        /*00d2*/ 	.short	(.L_35 - .L_34)
	.align		4
.L_34:
        /*00d4*/ 	.word	index@(.nv.constant0.triton_poi_fused__unsafe_index_add_convolution_mul_sub_15)
        /*00d8*/ 	.short	0x0210
        /*00da*/ 	.short	0x004c


	//----- nvinfo : EIATTR_SW_WAR
	.align		4
.L_35:
        /*00dc*/ 	.byte	0x04, 0x36
        /*00de*/ 	.short	(.L_37 - .L_36)
.L_36:
        /*00e0*/ 	.word	0x00000008
.L_37:


//--------------------- .nv.callgraph             --------------------------
	.section	.nv.callgraph,"",@"SHT_CUDA_CALLGRAPH"
	.align	4
	.sectionentsize	8
	.align		4
        /*0000*/ 	.word	0x00000000
	.align		4
        /*0004*/ 	.word	0xffffffff
	.align		4
        /*0008*/ 	.word	0x00000000
	.align		4
        /*000c*/ 	.word	0xfffffffe
	.align		4
        /*0010*/ 	.word	0x00000000
	.align		4
        /*0014*/ 	.word	0xfffffffd
	.align		4
        /*0018*/ 	.word	0x00000000
	.align		4
        /*001c*/ 	.word	0xfffffffc


//--------------------- .text.triton_poi_fused__unsafe_index_add_convolution_mul_sub_15 --------------------------
	.section	.text.triton_poi_fused__unsafe_index_add_convolution_mul_sub_15,"ax",@progbits
	.align	128
        .global         triton_poi_fused__unsafe_index_add_convolution_mul_sub_15
        .type           triton_poi_fused__unsafe_index_add_convolution_mul_sub_15,@function
        .size           triton_poi_fused__unsafe_index_add_convolution_mul_sub_15,(.L_x_1 - triton_poi_fused__unsafe_index_add_convolution_mul_sub_15)
        .other          triton_poi_fused__unsafe_index_add_convolution_mul_sub_15,@"STO_CUDA_ENTRY STV_DEFAULT"
triton_poi_fused__unsafe_index_add_convolution_mul_sub_15:
.text.triton_poi_fused__unsafe_index_add_convolution_mul_sub_15:
[----:B------:R-:W0:Y:S01]  /*0000*/  LDC R1, c[0x0][0x28] ;  /* 0x00000a00ff017b82 */ /* 0x000e220000000800 */
[----:B------:R-:W1:Y:S07]  /*0010*/  S2R R0, SR_TID.X ;  /* 0x0000000000007919 */ /* 0x000e6e0000002100 */
[----:B------:R-:W2:Y:S01]  /*0020*/  LDC.64 R18, c[0x0][0x218] ;  /* 0x00008600ff127b82 */ /* 0x000ea20000000a00 */
[----:B------:R-:W-:Y:S01]  /*0030*/  CS2R R16, SRZ ;  /* 0x0000000000107805 */ /* 0x000fe2000001ff00 */
[----:B------:R-:W-:Y:S01]  /*0040*/  ULDC.64 UR4, c[0x0][0x208] ;  /* 0x0000820000047ab9 */ /* 0x000fe20000000a00 */
[----:B------:R-:W3:Y:S05]  /*0050*/  S2R R3, SR_CTAID.X ;  /* 0x0000000000037919 */ /* 0x000eea0000002500 */
[----:B------:R-:W4:Y:S08]  /*0060*/  LDC.64 R6, c[0x0][0x220] ;  /* 0x00008800ff067b82 */ /* 0x000f300000000a00 */
[----:B------:R-:W5:Y:S01]  /*0070*/  LDC.64 R12, c[0x0][0x248] ;  /* 0x00009200ff0c7b82 */ /* 0x000f620000000a00 */
[----:B------:R-:W-:-:S07]  /*0080*/  CS2R R10, SRZ ;  /* 0x00000000000a7805 */ /* 0x000fce000001ff00 */
[----:B------:R-:W4:Y:S01]  /*0090*/  LDC.64 R22, c[0x0][0x238] ;  /* 0x00008e00ff167b82 */ /* 0x000f220000000a00 */
[----:B------:R-:W-:Y:S01]  /*00a0*/  CS2R R14, SRZ ;  /* 0x00000000000e7805 */ /* 0x000fe2000001ff00 */
[----:B------:R-:W-:Y:S01]  /*00b0*/  ULDC.64 UR6, c[0x0][0x228] ;  /* 0x00008a0000067ab9 */ /* 0x000fe20000000a00 */
[----:B-1----:R-:W-:-:S05]  /*00c0*/  IMAD.SHL.U32 R0, R0, 0x2, RZ ;  /* 0x0000000200007824 */ /* 0x002fca00078e00ff */
[----:B------:R-:W-:-:S05]  /*00d0*/  LOP3.LUT R0, R0, 0xfe, RZ, 0xc0, !PT ;  /* 0x000000fe00007812 */ /* 0x000fca00078ec0ff */
[----:B---3--:R-:W-:-:S05]  /*00e0*/  IMAD R2, R3, 0x100, R0 ;  /* 0x0000010003027824 */ /* 0x008fca00078e0200 */
[----:B------:R-:W-:Y:S02]  /*00f0*/  SHF.R.S32.HI R5, RZ, 0x1f, R2 ;  /* 0x0000001fff057819 */ /* 0x000fe40000011402 */
[----:B------:R-:W-:Y:S02]  /*0100*/  ISETP.GE.AND P0, PT, R2, 0x540, PT ;  /* 0x000005400200780c */ /* 0x000fe40003f06270 */
[----:B------:R-:W-:-:S04]  /*0110*/  LEA.HI R0, R5, R2, RZ, 0x2 ;  /* 0x0000000205007211 */ /* 0x000fc800078f10ff */
[----:B------:R-:W-:Y:S02]  /*0120*/  SHF.R.S32.HI R5, RZ, 0x2, R0 ;  /* 0x00000002ff057819 */ /* 0x000fe40000011400 */
[----:B------:R-:W-:Y:S02]  /*0130*/  LOP3.LUT R9, R0, 0xfffffffc, RZ, 0xc0, !PT ;  /* 0xfffffffc00097812 */ /* 0x000fe400078ec0ff */
[----:B------:R-:W-:-:S03]  /*0140*/  LEA.HI R4, R5, R5, RZ, 0x2 ;  /* 0x0000000505047211 */ /* 0x000fc600078f10ff */
[----:B------:R-:W-:Y:S01]  /*0150*/  IMAD.IADD R0, R2, 0x1, -R9 ;  /* 0x0000000102007824 */ /* 0x000fe200078e0a09 */
[----:B------:R-:W-:-:S05]  /*0160*/  LOP3.LUT R4, R4, 0xfffffffc, RZ, 0xc0, !PT ;  /* 0xfffffffc04047812 */ /* 0x000fca00078ec0ff */
[----:B------:R-:W-:-:S04]  /*0170*/  IMAD.IADD R5, R5, 0x1, -R4 ;  /* 0x0000000105057824 */ /* 0x000fc800078e0a04 */
[----:B--2---:R-:W-:Y:S01]  /*0180*/  IMAD.WIDE R18, R5, 0x8, R18 ;  /* 0x0000000805127825 */ /* 0x004fe200078e0212 */
[----:B------:R-:W-:-:S04]  /*0190*/  CS2R R8, SRZ ;  /* 0x0000000000087805 */ /* 0x000fc8000001ff00 */
[----:B------:R-:W2:Y:S01]  /*01a0*/  @!P0 LDG.E.EL.64 R16, desc[UR4][R18.64] ;  /* 0x0000000412108981 */ /* 0x000ea2000c2e1b00 */
[----:B----4-:R-:W-:Y:S01]  /*01b0*/  IMAD.WIDE R20, R0, 0x8, R6 ;  /* 0x0000000800147825 */ /* 0x010fe200078e0206 */
[----:B------:R-:W-:-:S04]  /*01c0*/  CS2R R6, SRZ ;  /* 0x0000000000067805 */ /* 0x000fc8000001ff00 */
[----:B------:R1:W3:Y:S01]  /*01d0*/  @!P0 LDG.E.EL.128 R8, desc[UR4][R20.64] ;  /* 0x0000000414088981 */ /* 0x0002e2000c2e1d00 */
[----:B-----5:R-:W-:-:S05]  /*01e0*/  IMAD.WIDE R24, R5, 0x8, R12 ;  /* 0x0000000805187825 */ /* 0x020fca00078e020c */
[----:B------:R-:W4:Y:S01]  /*01f0*/  @!P0 LDG.E.EL.64 R6, desc[UR4][R24.64] ;  /* 0x0000000418068981 */ /* 0x000f22000c2e1b00 */
[----:B------:R-:W-:Y:S01]  /*0200*/  CS2R R12, SRZ ;  /* 0x00000000000c7805 */ /* 0x000fe2000001ff00 */
[----:B0-----:R-:W-:Y:S01]  /*0210*/  IMAD.WIDE R22, R0, 0x8, R22 ;  /* 0x0000000800167825 */ /* 0x001fe200078e0216 */
[----:B------:R-:W-:Y:S01]  /*0220*/  SHF.R.S32.HI R3, RZ, 0x17, R3 ;  /* 0x00000017ff037819 */ /* 0x000fe20000011403 */
[----:B-1----:R-:W0:Y:S03]  /*0230*/  LDC.64 R20, c[0x0][0x230] ;  /* 0x00008c00ff147b82 */ /* 0x002e260000000a00 */
[----:B------:R1:W5:Y:S01]  /*0240*/  @!P0 LDG.E.EL.128 R12, desc[UR4][R22.64] ;  /* 0x00000004160c8981 */ /* 0x000362000c2e1d00 */
[----:B------:R-:W-:-:S04]  /*0250*/  SGXT R3, R3, 0x1 ;  /* 0x000000010303781a */ /* 0x000fc80000000200 */
[----:B------:R-:W-:-:S04]  /*0260*/  LEA.HI R3, R3, R2, RZ, 0x4 ;  /* 0x0000000203037211 */ /* 0x000fc800078f20ff */
[----:B------:R-:W-:-:S05]  /*0270*/  SHF.R.S32.HI R18, RZ, 0x4, R3 ;  /* 0x00000004ff127819 */ /* 0x000fca0000011403 */
[----:B------:R-:W-:-:S05]  /*0280*/  IMAD.HI R3, R18, 0x30c30c31, RZ ;  /* 0x30c30c3112037827 */ /* 0x000fca00078e02ff */
[----:B------:R-:W-:-:S04]  /*0290*/  SHF.R.U32.HI R4, RZ, 0x1f, R3 ;  /* 0x0000001fff047819 */ /* 0x000fc80000011603 */
[----:B------:R-:W-:Y:S01]  /*02a0*/  LEA.HI.SX32 R3, R3, R4, 0x1e ;  /* 0x0000000403037211 */ /* 0x000fe200078ff2ff */
[----:B------:R-:W-:-:S04]  /*02b0*/  IMAD.MOV.U32 R4, RZ, RZ, RZ ;  /* 0x000000ffff047224 */ /* 0x000fc800078e00ff */
[----:B------:R-:W-:-:S04]  /*02c0*/  IMAD R3, R3, -0x15, R18 ;  /* 0xffffffeb03037824 */ /* 0x000fc800078e0212 */
[----:B0-----:R-:W-:Y:S01]  /*02d0*/  IMAD.WIDE R20, R3, 0x4, R20 ;  /* 0x0000000403147825 */ /* 0x001fe200078e0214 */
[----:B------:R-:W-:-:S04]  /*02e0*/  HFMA2.MMA R3, -RZ, RZ, 0, 0 ;  /* 0x00000000ff037435 */ /* 0x000fc800000001ff */
[----:B------:R-:W5:Y:S06]  /*02f0*/  @!P0 LDG.E.EL R4, desc[UR4][R20.64] ;  /* 0x0000000414048981 */ /* 0x000f6c000c2e1900 */
[----:B------:R0:W5:Y:S01]  /*0300*/  @!P0 LDG.E.EL R3, desc[UR4][R20.64] ;  /* 0x0000000414038981 */ /* 0x000162000c2e1900 */
[----:B--2---:R-:W-:-:S04]  /*0310*/  SHF.R.U32.HI R19, RZ, 0x1e, R17 ;  /* 0x0000001eff137819 */ /* 0x004fc80000011611 */
[----:B-1----:R-:W-:Y:S02]  /*0320*/  LOP3.LUT R23, R19, 0x2, RZ, 0xc0, !PT ;  /* 0x0000000213177812 */ /* 0x002fe400078ec0ff */
[C---:B---3--:R-:W-:Y:S02]  /*0330*/  LEA R19, P2, R8.reuse, UR6, 0x2 ;  /* 0x0000000608137c11 */ /* 0x048fe4000f8410ff */
[----:B------:R-:W-:Y:S02]  /*0340*/  IADD3 R23, P1, R16, R23, RZ ;  /* 0x0000001710177210 */ /* 0x000fe40007f3e0ff */
[--C-:B------:R-:W-:Y:S02]  /*0350*/  SHF.R.U32.HI R22, RZ, 0x1c, R9.reuse ;  /* 0x0000001cff167819 */ /* 0x100fe40000011609 */
[----:B------:R-:W-:Y:S01]  /*0360*/  LEA.HI.X R16, R8, UR7, R9, 0x2, P2 ;  /* 0x0000000708107c11 */ /* 0x000fe200090f1409 */
[----:B------:R-:W-:Y:S01]  /*0370*/  IMAD.X R24, RZ, RZ, R17, P1 ;  /* 0x000000ffff187224 */ /* 0x000fe200008e0611 */
[----:B------:R-:W-:-:S02]  /*0380*/  LEA R9, P1, R10, UR6, 0x2 ;  /* 0x000000060a097c11 */ /* 0x000fc4000f8210ff */
[----:B------:R-:W-:Y:S02]  /*0390*/  LOP3.LUT R8, R22, 0x8, RZ, 0xc0, !PT ;  /* 0x0000000816087812 */ /* 0x000fe400078ec0ff */
[----:B------:R-:W-:Y:S02]  /*03a0*/  SHF.R.U32.HI R22, RZ, 0x1c, R11 ;  /* 0x0000001cff167819 */ /* 0x000fe4000001160b */
[----:B----4-:R-:W-:Y:S02]  /*03b0*/  SHF.R.U32.HI R17, RZ, 0x1e, R7 ;  /* 0x0000001eff117819 */ /* 0x010fe40000011607 */
[----:B------:R-:W-:Y:S02]  /*03c0*/  LEA.HI.X R11, R10, UR7, R11, 0x2, P1 ;  /* 0x000000070a0b7c11 */ /* 0x000fe400088f140b */
[C---:B0-----:R-:W-:Y:S01]  /*03d0*/  SHF.L.U64.HI R21, R23.reuse, 0x3, R24 ;  /* 0x0000000317157819 */ /* 0x041fe20000010218 */
[----:B------:R-:W-:Y:S01]  /*03e0*/  IMAD.SHL.U32 R23, R23, 0x8, RZ ;  /* 0x0000000817177824 */ /* 0x000fe200078e00ff */
[----:B------:R-:W-:-:S02]  /*03f0*/  IADD3 R8, P1, R8, R19, RZ ;  /* 0x0000001308087210 */ /* 0x000fc40007f3e0ff */
[----:B------:R-:W-:Y:S02]  /*0400*/  LOP3.LUT R17, R17, 0x2, RZ, 0xc0, !PT ;  /* 0x0000000211117812 */ /* 0x000fe400078ec0ff */
[----:B------:R-:W-:Y:S02]  /*0410*/  LOP3.LUT R10, R22, 0x8, RZ, 0xc0, !PT ;  /* 0x00000008160a7812 */ /* 0x000fe400078ec0ff */
[----:B------:R-:W-:Y:S02]  /*0420*/  IADD3.X R19, RZ, R16, RZ, P1, !PT ;  /* 0x00000010ff137210 */ /* 0x000fe40000ffe4ff */
[----:B------:R-:W-:Y:S02]  /*0430*/  IADD3 R24, P1, R23, R8, RZ ;  /* 0x0000000817187210 */ /* 0x000fe40007f3e0ff */
[----:B------:R-:W-:Y:S02]  /*0440*/  IADD3 R20, P3, R6, R17, RZ ;  /* 0x0000001106147210 */ /* 0x000fe40007f7e0ff */
[----:B------:R-:W-:Y:S01]  /*0450*/  IADD3 R10, P2, R10, R9, RZ ;  /* 0x000000090a0a7210 */ /* 0x000fe20007f5e0ff */
[----:B------:R-:W-:-:S02]  /*0460*/  IMAD.X R25, R21, 0x1, R19, P1 ;  /* 0x0000000115197824 */ /* 0x000fc400008e0613 */
[----:B------:R-:W-:Y:S01]  /*0470*/  IMAD.X R7, RZ, RZ, R7, P3 ;  /* 0x000000ffff077224 */ /* 0x000fe200018e0607 */
[----:B------:R-:W-:Y:S01]  /*0480*/  IADD3 R16, P1, R10, R23, RZ ;  /* 0x000000170a107210 */ /* 0x000fe20007f3e0ff */
[----:B------:R-:W-:Y:S02]  /*0490*/  IMAD.X R11, RZ, RZ, R11, P2 ;  /* 0x000000ffff0b7224 */ /* 0x000fe400010e060b */
[----:B------:R-:W-:Y:S01]  /*04a0*/  IMAD.SHL.U32 R22, R20, 0x8, RZ ;  /* 0x0000000814167824 */ /* 0x000fe200078e00ff */
[----:B------:R-:W-:Y:S01]  /*04b0*/  SHF.L.U32 R9, R18, 0x2, RZ ;  /* 0x0000000212097819 */ /* 0x000fe200000006ff */
[----:B------:R-:W-:Y:S01]  /*04c0*/  IMAD.X R17, R11, 0x1, R21, P1 ;  /* 0x000000010b117824 */ /* 0x000fe200008e0615 */
[----:B------:R-:W-:Y:S02]  /*04d0*/  SHF.L.U64.HI R20, R20, 0x3, R7 ;  /* 0x0000000314147819 */ /* 0x000fe40000010207 */
[----:B------:R-:W-:Y:S01]  /*04e0*/  IADD3 R10, P1, R22, R10, RZ ;  /* 0x0000000a160a7210 */ /* 0x000fe20007f3e0ff */
[----:B------:R-:W-:Y:S01]  /*04f0*/  IMAD.MOV.U32 R6, RZ, RZ, RZ ;  /* 0x000000ffff067224 */ /* 0x000fe200078e00ff */
[----:B------:R-:W-:Y:S01]  /*0500*/  IADD3 R18, P2, R22, R8, RZ ;  /* 0x0000000816127210 */ /* 0x000fe20007f5e0ff */
[----:B------:R-:W-:Y:S01]  /*0510*/  IMAD.WIDE R24, R9, 0x4, R24 ;  /* 0x0000000409187825 */ /* 0x000fe200078e0218 */
[----:B-----5:R-:W-:-:S03]  /*0520*/  SHF.R.U32.HI R26, RZ, 0x1c, R13 ;  /* 0x0000001cff1a7819 */ /* 0x020fc6000001160d */
[----:B------:R-:W-:Y:S01]  /*0530*/  IMAD.X R11, R20, 0x1, R11, P1 ;  /* 0x00000001140b7824 */ /* 0x000fe200008e060b */
[----:B------:R-:W-:Y:S01]  /*0540*/  LEA R27, P1, R12, UR6, 0x2 ;  /* 0x000000060c1b7c11 */ /* 0x000fe2000f8210ff */
[----:B------:R-:W-:Y:S01]  /*0550*/  IMAD.MOV.U32 R7, RZ, RZ, RZ ;  /* 0x000000ffff077224 */ /* 0x000fe200078e00ff */
[----:B------:R0:W2:Y:S01]  /*0560*/  @!P0 LDG.E.EL R6, desc[UR4][R24.64] ;  /* 0x0000000418068981 */ /* 0x0000a2000c2e1900 */
[----:B------:R-:W-:Y:S02]  /*0570*/  IMAD.X R19, R20, 0x1, R19, P2 ;  /* 0x0000000114137824 */ /* 0x000fe400010e0613 */
[----:B------:R-:W-:Y:S01]  /*0580*/  IMAD.WIDE R16, R9, 0x4, R16 ;  /* 0x0000000409107825 */ /* 0x000fe200078e0210 */
[----:B------:R-:W-:-:S03]  /*0590*/  MOV R8, RZ ;  /* 0x000000ff00087202 */ /* 0x000fc60000000f00 */
[----:B------:R-:W-:Y:S01]  /*05a0*/  IMAD.WIDE R18, R9, 0x4, R18 ;  /* 0x0000000409127825 */ /* 0x000fe200078e0212 */
[----:B------:R1:W3:Y:S01]  /*05b0*/  @!P0 LDG.E.EL R7, desc[UR4][R16.64] ;  /* 0x0000000410078981 */ /* 0x0002e2000c2e1900 */
[----:B0-----:R-:W-:Y:S02]  /*05c0*/  LOP3.LUT R24, R26, 0x8, RZ, 0xc0, !PT ;  /* 0x000000081a187812 */ /* 0x001fe400078ec0ff */
[----:B------:R-:W-:Y:S01]  /*05d0*/  LEA.HI.X R26, R12, UR7, R13, 0x2, P1 ;  /* 0x000000070c1a7c11 */ /* 0x000fe200088f140d */
[----:B------:R-:W-:Y:S01]  /*05e0*/  HFMA2.MMA R25, -RZ, RZ, 0, 0 ;  /* 0x00000000ff197435 */ /* 0x000fe200000001ff */
[----:B------:R-:W-:Y:S01]  /*05f0*/  SHF.R.U32.HI R12, RZ, 0x1c, R15 ;  /* 0x0000001cff0c7819 */ /* 0x000fe2000001160f */
[----:B------:R0:W4:Y:S01]  /*0600*/  @!P0 LDG.E.EL R8, desc[UR4][R18.64] ;  /* 0x0000000412088981 */ /* 0x000122000c2e1900 */
[----:B------:R-:W-:Y:S02]  /*0610*/  LEA R13, P2, R14, UR6, 0x2 ;  /* 0x000000060e0d7c11 */ /* 0x000fe4000f8410ff */
[----:B-1----:R-:W-:-:S02]  /*0620*/  IADD3 R17, P1, R24, R27, RZ ;  /* 0x0000001b18117210 */ /* 0x002fc40007f3e0ff */
[----:B------:R-:W-:Y:S01]  /*0630*/  LOP3.LUT R12, R12, 0x8, RZ, 0xc0, !PT ;  /* 0x000000080c0c7812 */ /* 0x000fe200078ec0ff */
[----:B------:R-:W-:Y:S01]  /*0640*/  IMAD.WIDE R10, R9, 0x4, R10 ;  /* 0x00000004090a7825 */ /* 0x000fe200078e020a */
[----:B------:R-:W-:Y:S02]  /*0650*/  IADD3 R16, P3, R17, R23, RZ ;  /* 0x0000001711107210 */ /* 0x000fe40007f7e0ff */
[----:B0-----:R-:W-:Y:S01]  /*0660*/  LEA.HI.X R19, R14, UR7, R15, 0x2, P2 ;  /* 0x000000070e137c11 */ /* 0x001fe200090f140f */
[----:B------:R-:W-:Y:S01]  /*0670*/  IMAD.X R15, RZ, RZ, R26, P1 ;  /* 0x000000ffff0f7224 */ /* 0x000fe200008e061a */
[----:B------:R-:W-:Y:S01]  /*0680*/  IADD3 R24, P2, R12, R13, RZ ;  /* 0x0000000d0c187210 */ /* 0x000fe20007f5e0ff */
[----:B------:R0:W5:Y:S01]  /*0690*/  @!P0 LDG.E.EL R25, desc[UR4][R10.64] ;  /* 0x000000040a198981 */ /* 0x000162000c2e1900 */
[----:B------:R-:W-:Y:S01]  /*06a0*/  IADD3 R14, P1, R22, R17, RZ ;  /* 0x00000011160e7210 */ /* 0x000fe20007f3e0ff */
[----:B------:R-:W-:Y:S01]  /*06b0*/  IMAD.X R17, R15, 0x1, R21, P3 ;  /* 0x000000010f117824 */ /* 0x000fe200018e0615 */
[----:B------:R-:W1:Y:S01]  /*06c0*/  LDC.64 R12, c[0x0][0x240] ;  /* 0x00009000ff0c7b82 */ /* 0x000e620000000a00 */
[----:B------:R-:W-:-:S02]  /*06d0*/  IADD3 R18, P3, R24, R23, RZ ;  /* 0x0000001718127210 */ /* 0x000fc40007f7e0ff */
[----:B------:R-:W-:Y:S02]  /*06e0*/  IADD3 R22, P4, R22, R24, RZ ;  /* 0x0000001816167210 */ /* 0x000fe40007f9e0ff */
[----:B0-----:R-:W-:-:S05]  /*06f0*/  IADD3.X R10, RZ, R19, RZ, P2, !PT ;  /* 0x00000013ff0a7210 */ /* 0x001fca00017fe4ff */
[----:B------:R-:W-:Y:S02]  /*0700*/  IMAD.X R19, R10, 0x1, R21, P3 ;  /* 0x000000010a137824 */ /* 0x000fe400018e0615 */
[C---:B------:R-:W-:Y:S02]  /*0710*/  IMAD.X R23, R20.reuse, 0x1, R10, P4 ;  /* 0x0000000114177824 */ /* 0x040fe400020e060a */
[----:B------:R-:W0:Y:S01]  /*0720*/  LDC.64 R10, c[0x0][0x250] ;  /* 0x00009400ff0a7b82 */ /* 0x000e220000000a00 */
[----:B------:R-:W-:Y:S01]  /*0730*/  IMAD.X R15, R20, 0x1, R15, P1 ;  /* 0x00000001140f7824 */ /* 0x000fe200008e060f */
[----:B------:R-:W-:Y:S01]  /*0740*/  CS2R R20, SRZ ;  /* 0x0000000000147805 */ /* 0x000fe2000001ff00 */
[----:B------:R-:W-:-:S04]  /*0750*/  IMAD.WIDE R16, R9, 0x4, R16 ;  /* 0x0000000409107825 */ /* 0x000fc800078e0210 */
[----:B------:R-:W-:-:S04]  /*0760*/  IMAD.WIDE R14, R9, 0x4, R14 ;  /* 0x00000004090e7825 */ /* 0x000fc800078e020e */
[C---:B------:R-:W-:Y:S01]  /*0770*/  IMAD.WIDE R18, R9.reuse, 0x4, R18 ;  /* 0x0000000409127825 */ /* 0x040fe200078e0212 */
[----:B------:R1:W5:Y:S03]  /*0780*/  @!P0 LDG.E.EL R20, desc[UR4][R14.64] ;  /* 0x000000040e148981 */ /* 0x000366000c2e1900 */
[----:B------:R-:W-:Y:S01]  /*0790*/  IMAD.WIDE R22, R9, 0x4, R22 ;  /* 0x0000000409167825 */ /* 0x000fe200078e0216 */
[----:B------:R-:W-:-:S03]  /*07a0*/  MOV R9, RZ ;  /* 0x000000ff00097202 */ /* 0x000fc60000000f00 */
[----:B------:R-:W-:Y:S01]  /*07b0*/  IMAD.MOV.U32 R24, RZ, RZ, RZ ;  /* 0x000000ffff187224 */ /* 0x000fe200078e00ff */
[----:B------:R-:W5:Y:S01]  /*07c0*/  @!P0 LDG.E.EL R21, desc[UR4][R22.64] ;  /* 0x0000000416158981 */ /* 0x000f62000c2e1900 */
[----:B-1----:R-:W-:Y:S01]  /*07d0*/  IMAD.WIDE R12, R0, 0x4, R12 ;  /* 0x00000004000c7825 */ /* 0x002fe200078e020c */
[----:B------:R-:W1:Y:S02]  /*07e0*/  LDC.64 R14, c[0x0][0x210] ;  /* 0x00008400ff0e7b82 */ /* 0x000e640000000a00 */
[----:B------:R-:W5:Y:S04]  /*07f0*/  @!P0 LDG.E.EL R9, desc[UR4][R18.64] ;  /* 0x0000000412098981 */ /* 0x000f68000c2e1900 */
[----:B------:R0:W5:Y:S02]  /*0800*/  @!P0 LDG.E.EL R24, desc[UR4][R16.64] ;  /* 0x0000000410188981 */ /* 0x000164000c2e1900 */
[----:B0-----:R-:W-:Y:S01]  /*0810*/  IMAD.WIDE R10, R5, 0x4, R10 ;  /* 0x00000004050a7825 */ /* 0x001fe200078e020a */
[----:B------:R-:W-:-:S03]  /*0820*/  CS2R R16, SRZ ;  /* 0x0000000000107805 */ /* 0x000fc6000001ff00 */
[----:B------:R-:W-:Y:S02]  /*0830*/  IMAD.MOV.U32 R5, RZ, RZ, RZ ;  /* 0x000000ffff057224 */ /* 0x000fe400078e00ff */
[----:B------:R-:W-:Y:S01]  /*0840*/  IMAD.MOV.U32 R0, RZ, RZ, RZ ;  /* 0x000000ffff007224 */ /* 0x000fe200078e00ff */
[----:B------:R-:W5:Y:S04]  /*0850*/  @!P0 LDG.E.EL.64 R16, desc[UR4][R12.64] ;  /* 0x000000040c108981 */ /* 0x000f68000c2e1b00 */
[----:B------:R-:W5:Y:S04]  /*0860*/  @!P0 LDG.E.EL R5, desc[UR4][R10.64] ;  /* 0x000000040a058981 */ /* 0x000f68000c2e1900 */
[----:B------:R-:W5:Y:S01]  /*0870*/  @!P0 LDG.E.EL R0, desc[UR4][R10.64] ;  /* 0x000000040a008981 */ /* 0x000f62000c2e1900 */
[----:B-1----:R-:W-:-:S04]  /*0880*/  IMAD.WIDE R14, R2, 0x4, R14 ;  /* 0x00000004020e7825 */ /* 0x002fc800078e020e */
[--C-:B--2---:R-:W-:Y:S01]  /*0890*/  FADD R19, R6, R3.reuse ;  /* 0x0000000306137221 */ /* 0x104fe20000000000 */
[--C-:B---3--:R-:W-:Y:S01]  /*08a0*/  FADD R6, R7, R4.reuse ;  /* 0x0000000407067221 */ /* 0x108fe20000000000 */
[--C-:B----4-:R-:W-:Y:S01]  /*08b0*/  FADD R23, R8, R3.reuse ;  /* 0x0000000308177221 */ /* 0x110fe20000000000 */
[----:B-----5:R-:W-:Y:S01]  /*08c0*/  FADD R8, R25, R4 ;  /* 0x0000000419087221 */ /* 0x020fe20000000000 */
[----:B------:R-:W-:-:S04]  /*08d0*/  FADD R20, R20, R3 ;  /* 0x0000000314147221 */ /* 0x000fc80000000000 */
[----:B------:R-:W-:Y:S01]  /*08e0*/  FADD R20, -R23, R20 ;  /* 0x0000001417147221 */ /* 0x000fe20000000100 */
[--C-:B------:R-:W-:Y:S01]  /*08f0*/  FADD R21, R21, R4.reuse ;  /* 0x0000000415157221 */ /* 0x100fe20000000000 */
[----:B------:R-:W-:Y:S01]  /*0900*/  FADD R9, R9, R4 ;  /* 0x0000000409097221 */ /* 0x000fe20000000000 */
[----:B------:R-:W-:-:S03]  /*0910*/  FADD R24, R24, R3 ;  /* 0x0000000318187221 */ /* 0x000fc60000000000 */
[----:B------:R-:W-:Y:S01]  /*0920*/  FADD R9, -R6, R9 ;  /* 0x0000000906097221 */ /* 0x000fe20000000100 */
[----:B------:R-:W-:Y:S01]  /*0930*/  FADD R21, -R8, R21 ;  /* 0x0000001508157221 */ /* 0x000fe20000000100 */
[----:B------:R-:W-:-:S04]  /*0940*/  FADD R24, -R19, R24 ;  /* 0x0000001813187221 */ /* 0x000fc80000000100 */
[-C--:B------:R-:W-:Y:S01]  /*0950*/  FFMA R24, R24, R16.reuse, R19 ;  /* 0x0000001018187223 */ /* 0x080fe20000000013 */
[----:B------:R-:W-:Y:S01]  /*0960*/  FFMA R23, R20, R16, R23 ;  /* 0x0000001014177223 */ /* 0x000fe20000000017 */
[-C--:B------:R-:W-:Y:S01]  /*0970*/  FFMA R9, R9, R17.reuse, R6 ;  /* 0x0000001109097223 */ /* 0x080fe20000000006 */
[----:B------:R-:W-:Y:S02]  /*0980*/  FFMA R8, R21, R17, R8 ;  /* 0x0000001115087223 */ /* 0x000fe40000000008 */
[----:B------:R-:W-:Y:S02]  /*0990*/  FADD R23, -R24, R23 ;  /* 0x0000001718177221 */ /* 0x000fe40000000100 */
[----:B------:R-:W-:Y:S02]  /*09a0*/  FADD R8, -R9, R8 ;  /* 0x0000000809087221 */ /* 0x000fe40000000100 */
[----:B------:R-:W-:Y:S02]  /*09b0*/  FFMA R24, R23, R5, R24 ;  /* 0x0000000517187223 */ /* 0x000fe40000000018 */
[----:B------:R-:W-:Y:S01]  /*09c0*/  FFMA R25, R8, R0, R9 ;  /* 0x0000000008197223 */ /* 0x000fe20000000009 */
[----:B------:R-:W-:Y:S06]  /*09d0*/  @P0 EXIT ;  /* 0x000000000000094d */ /* 0x000fec0003800000 */
[----:B------:R-:W-:Y:S01]  /*09e0*/  STG.E.64 desc[UR4][R14.64], R24 ;  /* 0x000000180e007986 */ /* 0x000fe2000c101b04 */
[----:B------:R-:W-:Y:S05]  /*09f0*/  EXIT ;  /* 0x000000000000794d */ /* 0x000fea0003800000 */
.L_x_0:
[----:B------:R-:W-:-:S00]  /*0a00*/  BRA `(.L_x_0) ;  /* 0xfffffffc00fc7947 */ /* 0x000fc0000383ffff */
[----:B------:R-:W-:-:S00]  /*0a10*/  NOP ;  /* 0x0000000000007918 */ /* 0x000fc00000000000 */
        /* <DEDUP_REMOVED lines=14> */
.L_x_1:


//--------------------- .nv.constant0.triton_poi_fused__unsafe_index_add_convolution_mul_sub_15 --------------------------
	.section	.nv.constant0.triton_poi_fused__unsafe_index_add_convolution_mul_sub_15,"a",@progbits
	.sectionflags	@""
	.align	4
.nv.constant0.triton_poi_fused__unsafe_index_add_convolution_mul_sub_15:
	.zero		604
